//
// Generated by NVIDIA NVVM Compiler
//
// Compiler Build ID: CL-36424714
// Cuda compilation tools, release 13.0, V13.0.88
// Based on NVVM 20.0.0
//

.version 9.0
.target sm_100
.address_size 64

	// .globl	_Z20no_0e_tmpG_os_kerneliiiiPdS_S_S_

.visible .entry _Z20no_0e_tmpG_os_kerneliiiiPdS_S_S_(
	.param .u32 _Z20no_0e_tmpG_os_kerneliiiiPdS_S_S__param_0,
	.param .u32 _Z20no_0e_tmpG_os_kerneliiiiPdS_S_S__param_1,
	.param .u32 _Z20no_0e_tmpG_os_kerneliiiiPdS_S_S__param_2,
	.param .u32 _Z20no_0e_tmpG_os_kerneliiiiPdS_S_S__param_3,
	.param .u64 .ptr .align 1 _Z20no_0e_tmpG_os_kerneliiiiPdS_S_S__param_4,
	.param .u64 .ptr .align 1 _Z20no_0e_tmpG_os_kerneliiiiPdS_S_S__param_5,
	.param .u64 .ptr .align 1 _Z20no_0e_tmpG_os_kerneliiiiPdS_S_S__param_6,
	.param .u64 .ptr .align 1 _Z20no_0e_tmpG_os_kerneliiiiPdS_S_S__param_7
)
{
	.reg .pred 	%p<18>;
	.reg .b32 	%r<82>;
	.reg .b64 	%rd<84>;
	.reg .b64 	%fd<86>;

	ld.param.u32 	%r38, [_Z20no_0e_tmpG_os_kerneliiiiPdS_S_S__param_0];
	ld.param.u32 	%r39, [_Z20no_0e_tmpG_os_kerneliiiiPdS_S_S__param_1];
	ld.param.u32 	%r40, [_Z20no_0e_tmpG_os_kerneliiiiPdS_S_S__param_2];
	ld.param.u64 	%rd9, [_Z20no_0e_tmpG_os_kerneliiiiPdS_S_S__param_5];
	ld.param.u64 	%rd10, [_Z20no_0e_tmpG_os_kerneliiiiPdS_S_S__param_6];
	ld.param.u64 	%rd11, [_Z20no_0e_tmpG_os_kerneliiiiPdS_S_S__param_7];
	cvta.to.global.u64 	%rd1, %rd10;
	cvta.to.global.u64 	%rd2, %rd9;
	cvta.to.global.u64 	%rd3, %rd11;
	mov.u32 	%r42, %ctaid.x;
	mov.u32 	%r1, %ntid.x;
	mov.u32 	%r43, %tid.x;
	mad.lo.s32 	%r70, %r42, %r1, %r43;
	mul.lo.s32 	%r3, %r38, 3;
	mul.lo.s32 	%r4, %r3, %r39;
	setp.ge.s32 	%p1, %r70, %r38;
	@%p1 bra 	$L__BB0_25;
	setp.lt.s32 	%p2, %r40, 1;
	mov.u32 	%r44, %nctaid.x;
	mul.lo.s32 	%r5, %r1, %r44;
	@%p2 bra 	$L__BB0_25;
	ld.param.u32 	%r65, [_Z20no_0e_tmpG_os_kerneliiiiPdS_S_S__param_3];
	setp.ge.s32 	%p3, %r40, %r65;
	@%p3 bra 	$L__BB0_15;
	ld.param.u32 	%r66, [_Z20no_0e_tmpG_os_kerneliiiiPdS_S_S__param_3];
	sub.s32 	%r50, %r66, %r40;
	mul.lo.s32 	%r51, %r40, %r39;
	mul.lo.s32 	%r6, %r51, 3;
	mul.lo.s32 	%r52, %r39, %r38;
	mul.lo.s32 	%r7, %r52, 12;
	shl.b32 	%r8, %r38, 2;
	and.b32  	%r53, %r50, -4;
	neg.s32 	%r9, %r53;
	mul.wide.s32 	%rd5, %r38, 8;
$L__BB0_4:
	ld.param.u64 	%rd83, [_Z20no_0e_tmpG_os_kerneliiiiPdS_S_S__param_4];
	cvta.to.global.u64 	%rd42, %rd83;
	mul.wide.s32 	%rd43, %r70, 8;
	add.s64 	%rd44, %rd42, %rd43;
	ld.global.f64 	%fd1, [%rd44];
	mov.b32 	%r71, 0;
$L__BB0_5:
	ld.param.u32 	%r67, [_Z20no_0e_tmpG_os_kerneliiiiPdS_S_S__param_3];
	sub.s32 	%r55, %r40, %r67;
	setp.gt.u32 	%p10, %r55, -4;
	mad.lo.s32 	%r12, %r71, %r3, %r70;
	mul.wide.s32 	%rd45, %r12, 8;
	add.s64 	%rd4, %rd3, %rd45;
	mov.b64 	%rd46, 0;
	st.global.u64 	[%rd4], %rd46;
	add.s64 	%rd6, %rd4, %rd5;
	st.global.u64 	[%rd6], %rd46;
	add.s64 	%rd7, %rd6, %rd5;
	st.global.u64 	[%rd7], %rd46;
	mov.u32 	%r76, %r40;
	@%p10 bra 	$L__BB0_8;
	mad.lo.s32 	%r73, %r40, %r38, %r70;
	mad.lo.s32 	%r56, %r71, 3, %r6;
	mad.lo.s32 	%r74, %r38, %r56, %r70;
	mov.u32 	%r72, %r9;
	mov.u32 	%r76, %r40;
$L__BB0_7:
	.pragma "nounroll";
	mul.wide.s32 	%rd47, %r73, 8;
	add.s64 	%rd48, %rd2, %rd47;
	ld.global.f64 	%fd2, [%rd48];
	mul.f64 	%fd3, %fd2, 0d3FE0000000000000;
	mul.f64 	%fd4, %fd1, %fd3;
	mul.wide.s32 	%rd49, %r74, 8;
	add.s64 	%rd50, %rd1, %rd49;
	ld.global.f64 	%fd5, [%rd50];
	ld.global.f64 	%fd6, [%rd4];
	fma.rn.f64 	%fd7, %fd5, %fd4, %fd6;
	st.global.f64 	[%rd4], %fd7;
	add.s64 	%rd51, %rd50, %rd5;
	ld.global.f64 	%fd8, [%rd51];
	ld.global.f64 	%fd9, [%rd6];
	fma.rn.f64 	%fd10, %fd4, %fd8, %fd9;
	st.global.f64 	[%rd6], %fd10;
	add.s64 	%rd52, %rd51, %rd5;
	ld.global.f64 	%fd11, [%rd52];
	ld.global.f64 	%fd12, [%rd7];
	fma.rn.f64 	%fd13, %fd4, %fd11, %fd12;
	st.global.f64 	[%rd7], %fd13;
	add.s64 	%rd53, %rd48, %rd5;
	ld.global.f64 	%fd14, [%rd53];
	mul.f64 	%fd15, %fd14, 0d3FE0000000000000;
	mul.f64 	%fd16, %fd1, %fd15;
	mul.wide.s32 	%rd54, %r4, 8;
	add.s64 	%rd55, %rd50, %rd54;
	ld.global.f64 	%fd17, [%rd55];
	ld.global.f64 	%fd18, [%rd4];
	fma.rn.f64 	%fd19, %fd17, %fd16, %fd18;
	st.global.f64 	[%rd4], %fd19;
	add.s64 	%rd56, %rd55, %rd5;
	ld.global.f64 	%fd20, [%rd56];
	ld.global.f64 	%fd21, [%rd6];
	fma.rn.f64 	%fd22, %fd16, %fd20, %fd21;
	st.global.f64 	[%rd6], %fd22;
	add.s64 	%rd57, %rd56, %rd5;
	ld.global.f64 	%fd23, [%rd57];
	ld.global.f64 	%fd24, [%rd7];
	fma.rn.f64 	%fd25, %fd16, %fd23, %fd24;
	st.global.f64 	[%rd7], %fd25;
	add.s64 	%rd58, %rd53, %rd5;
	ld.global.f64 	%fd26, [%rd58];
	mul.f64 	%fd27, %fd26, 0d3FE0000000000000;
	mul.f64 	%fd28, %fd1, %fd27;
	add.s64 	%rd59, %rd55, %rd54;
	ld.global.f64 	%fd29, [%rd59];
	ld.global.f64 	%fd30, [%rd4];
	fma.rn.f64 	%fd31, %fd29, %fd28, %fd30;
	st.global.f64 	[%rd4], %fd31;
	add.s64 	%rd60, %rd59, %rd5;
	ld.global.f64 	%fd32, [%rd60];
	ld.global.f64 	%fd33, [%rd6];
	fma.rn.f64 	%fd34, %fd28, %fd32, %fd33;
	st.global.f64 	[%rd6], %fd34;
	add.s64 	%rd61, %rd60, %rd5;
	ld.global.f64 	%fd35, [%rd61];
	ld.global.f64 	%fd36, [%rd7];
	fma.rn.f64 	%fd37, %fd28, %fd35, %fd36;
	st.global.f64 	[%rd7], %fd37;
	add.s64 	%rd62, %rd58, %rd5;
	ld.global.f64 	%fd38, [%rd62];
	mul.f64 	%fd39, %fd38, 0d3FE0000000000000;
	mul.f64 	%fd40, %fd1, %fd39;
	add.s64 	%rd63, %rd59, %rd54;
	ld.global.f64 	%fd41, [%rd63];
	ld.global.f64 	%fd42, [%rd4];
	fma.rn.f64 	%fd43, %fd41, %fd40, %fd42;
	st.global.f64 	[%rd4], %fd43;
	add.s64 	%rd64, %rd63, %rd5;
	ld.global.f64 	%fd44, [%rd64];
	ld.global.f64 	%fd45, [%rd6];
	fma.rn.f64 	%fd46, %fd40, %fd44, %fd45;
	st.global.f64 	[%rd6], %fd46;
	add.s64 	%rd65, %rd64, %rd5;
	ld.global.f64 	%fd47, [%rd65];
	ld.global.f64 	%fd48, [%rd7];
	fma.rn.f64 	%fd49, %fd40, %fd47, %fd48;
	st.global.f64 	[%rd7], %fd49;
	add.s32 	%r76, %r76, 4;
	add.s32 	%r74, %r74, %r7;
	add.s32 	%r73, %r73, %r8;
	add.s32 	%r72, %r72, 4;
	setp.ne.s32 	%p11, %r72, 0;
	@%p11 bra 	$L__BB0_7;
$L__BB0_8:
	ld.param.u32 	%r68, [_Z20no_0e_tmpG_os_kerneliiiiPdS_S_S__param_3];
	sub.s32 	%r58, %r68, %r40;
	and.b32  	%r57, %r58, 3;
	setp.eq.s32 	%p12, %r57, 0;
	@%p12 bra 	$L__BB0_13;
	setp.eq.s32 	%p13, %r57, 1;
	@%p13 bra 	$L__BB0_11;
	mad.lo.s32 	%r59, %r76, %r38, %r70;
	mul.wide.s32 	%rd66, %r59, 8;
	add.s64 	%rd67, %rd2, %rd66;
	ld.global.f64 	%fd50, [%rd67];
	mad.lo.s32 	%r60, %r4, %r76, %r12;
	mul.f64 	%fd51, %fd50, 0d3FE0000000000000;
	mul.f64 	%fd52, %fd1, %fd51;
	mul.wide.s32 	%rd68, %r60, 8;
	add.s64 	%rd69, %rd1, %rd68;
	ld.global.f64 	%fd53, [%rd69];
	ld.global.f64 	%fd54, [%rd4];
	fma.rn.f64 	%fd55, %fd53, %fd52, %fd54;
	st.global.f64 	[%rd4], %fd55;
	add.s64 	%rd70, %rd69, %rd5;
	ld.global.f64 	%fd56, [%rd70];
	ld.global.f64 	%fd57, [%rd6];
	fma.rn.f64 	%fd58, %fd52, %fd56, %fd57;
	st.global.f64 	[%rd6], %fd58;
	add.s64 	%rd71, %rd70, %rd5;
	ld.global.f64 	%fd59, [%rd71];
	ld.global.f64 	%fd60, [%rd7];
	fma.rn.f64 	%fd61, %fd52, %fd59, %fd60;
	st.global.f64 	[%rd7], %fd61;
	add.s64 	%rd72, %rd67, %rd5;
	ld.global.f64 	%fd62, [%rd72];
	mul.f64 	%fd63, %fd62, 0d3FE0000000000000;
	mul.f64 	%fd64, %fd1, %fd63;
	mul.wide.s32 	%rd73, %r4, 8;
	add.s64 	%rd74, %rd69, %rd73;
	ld.global.f64 	%fd65, [%rd74];
	ld.global.f64 	%fd66, [%rd4];
	fma.rn.f64 	%fd67, %fd65, %fd64, %fd66;
	st.global.f64 	[%rd4], %fd67;
	add.s64 	%rd75, %rd74, %rd5;
	ld.global.f64 	%fd68, [%rd75];
	ld.global.f64 	%fd69, [%rd6];
	fma.rn.f64 	%fd70, %fd64, %fd68, %fd69;
	st.global.f64 	[%rd6], %fd70;
	add.s64 	%rd76, %rd75, %rd5;
	ld.global.f64 	%fd71, [%rd76];
	ld.global.f64 	%fd72, [%rd7];
	fma.rn.f64 	%fd73, %fd64, %fd71, %fd72;
	st.global.f64 	[%rd7], %fd73;
	add.s32 	%r76, %r76, 2;
$L__BB0_11:
	ld.param.u32 	%r69, [_Z20no_0e_tmpG_os_kerneliiiiPdS_S_S__param_3];
	sub.s32 	%r61, %r69, %r40;
	and.b32  	%r62, %r61, 1;
	setp.eq.b32 	%p14, %r62, 1;
	not.pred 	%p15, %p14;
	@%p15 bra 	$L__BB0_13;
	mad.lo.s32 	%r63, %r76, %r38, %r70;
	mul.wide.s32 	%rd77, %r63, 8;
	add.s64 	%rd78, %rd2, %rd77;
	ld.global.f64 	%fd74, [%rd78];
	mad.lo.s32 	%r64, %r4, %r76, %r12;
	mul.f64 	%fd75, %fd74, 0d3FE0000000000000;
	mul.f64 	%fd76, %fd1, %fd75;
	mul.wide.s32 	%rd79, %r64, 8;
	add.s64 	%rd80, %rd1, %rd79;
	ld.global.f64 	%fd77, [%rd80];
	ld.global.f64 	%fd78, [%rd4];
	fma.rn.f64 	%fd79, %fd77, %fd76, %fd78;
	st.global.f64 	[%rd4], %fd79;
	add.s64 	%rd81, %rd80, %rd5;
	ld.global.f64 	%fd80, [%rd81];
	ld.global.f64 	%fd81, [%rd6];
	fma.rn.f64 	%fd82, %fd76, %fd80, %fd81;
	st.global.f64 	[%rd6], %fd82;
	add.s64 	%rd82, %rd81, %rd5;
	ld.global.f64 	%fd83, [%rd82];
	ld.global.f64 	%fd84, [%rd7];
	fma.rn.f64 	%fd85, %fd76, %fd83, %fd84;
	st.global.f64 	[%rd7], %fd85;
$L__BB0_13:
	add.s32 	%r71, %r71, 1;
	setp.ne.s32 	%p16, %r71, %r40;
	@%p16 bra 	$L__BB0_5;
	add.s32 	%r70, %r70, %r5;
	setp.lt.s32 	%p17, %r70, %r38;
	@%p17 bra 	$L__BB0_4;
	bra.uni 	$L__BB0_25;
$L__BB0_15:
	and.b32  	%r28, %r40, 3;
	and.b32  	%r29, %r40, 2147483644;
	and.b32  	%r30, %r40, 1;
	mul.wide.s32 	%rd39, %r38, 8;
$L__BB0_16:
	setp.lt.u32 	%p4, %r40, 4;
	mov.b32 	%r81, 0;
	@%p4 bra 	$L__BB0_19;
	mov.b32 	%r79, 0;
$L__BB0_18:
	.pragma "nounroll";
	mad.lo.s32 	%r47, %r79, %r3, %r70;
	mul.wide.s32 	%rd12, %r47, 8;
	add.s64 	%rd13, %rd3, %rd12;
	mov.b64 	%rd14, 0;
	st.global.u64 	[%rd13], %rd14;
	add.s64 	%rd16, %rd13, %rd39;
	st.global.u64 	[%rd16], %rd14;
	add.s64 	%rd17, %rd16, %rd39;
	st.global.u64 	[%rd17], %rd14;
	add.s64 	%rd18, %rd17, %rd39;
	st.global.u64 	[%rd18], %rd14;
	add.s64 	%rd19, %rd18, %rd39;
	st.global.u64 	[%rd19], %rd14;
	add.s64 	%rd20, %rd19, %rd39;
	st.global.u64 	[%rd20], %rd14;
	add.s64 	%rd21, %rd20, %rd39;
	st.global.u64 	[%rd21], %rd14;
	add.s64 	%rd22, %rd21, %rd39;
	st.global.u64 	[%rd22], %rd14;
	add.s64 	%rd23, %rd22, %rd39;
	st.global.u64 	[%rd23], %rd14;
	add.s64 	%rd24, %rd23, %rd39;
	st.global.u64 	[%rd24], %rd14;
	add.s64 	%rd25, %rd24, %rd39;
	st.global.u64 	[%rd25], %rd14;
	add.s64 	%rd26, %rd25, %rd39;
	st.global.u64 	[%rd26], %rd14;
	add.s32 	%r79, %r79, 4;
	setp.ne.s32 	%p5, %r79, %r29;
	mov.u32 	%r81, %r29;
	@%p5 bra 	$L__BB0_18;
$L__BB0_19:
	setp.eq.s32 	%p6, %r28, 0;
	@%p6 bra 	$L__BB0_24;
	setp.eq.s32 	%p7, %r28, 1;
	@%p7 bra 	$L__BB0_22;
	mad.lo.s32 	%r48, %r81, %r3, %r70;
	mul.wide.s32 	%rd27, %r48, 8;
	add.s64 	%rd28, %rd3, %rd27;
	mov.b64 	%rd29, 0;
	st.global.u64 	[%rd28], %rd29;
	add.s64 	%rd31, %rd28, %rd39;
	st.global.u64 	[%rd31], %rd29;
	add.s64 	%rd32, %rd31, %rd39;
	st.global.u64 	[%rd32], %rd29;
	add.s64 	%rd33, %rd32, %rd39;
	st.global.u64 	[%rd33], %rd29;
	add.s64 	%rd34, %rd33, %rd39;
	st.global.u64 	[%rd34], %rd29;
	add.s64 	%rd35, %rd34, %rd39;
	st.global.u64 	[%rd35], %rd29;
	add.s32 	%r81, %r81, 2;
$L__BB0_22:
	setp.eq.s32 	%p8, %r30, 0;
	@%p8 bra 	$L__BB0_24;
	mad.lo.s32 	%r49, %r81, %r3, %r70;
	mul.wide.s32 	%rd36, %r49, 8;
	add.s64 	%rd37, %rd3, %rd36;
	mov.b64 	%rd38, 0;
	st.global.u64 	[%rd37], %rd38;
	add.s64 	%rd40, %rd37, %rd39;
	st.global.u64 	[%rd40], %rd38;
	add.s64 	%rd41, %rd40, %rd39;
	st.global.u64 	[%rd41], %rd38;
$L__BB0_24:
	add.s32 	%r70, %r70, %r5;
	setp.lt.s32 	%p9, %r70, %r38;
	@%p9 bra 	$L__BB0_16;
$L__BB0_25:
	ret;

}


// ===== COMPILED SASS (sm_100) =====

	.target	sm_100

	.elftype	@"ET_EXEC"


//--------------------- .note.nv.tkinfo           --------------------------
	.section	.note.nv.tkinfo,"",@"SHT_NOTE"
	.sectionflags	@"SHF_NOTE_NV_TKINFO"
	.tkinfo
        /*0018*/ 	.word	0x00000002
        /*0030*/ 	.string	""
        /*0030*/ 	.string	"ptxas"
        /*0030*/ 	.string	"Cuda compilation tools, release 13.0, V13.0.88"
        /*0030*/ 	.string	"Build cuda_13.0.r13.0/compiler.36424714_0"
        /*0030*/ 	.string	"-arch sm_100 -m 64 "



//--------------------- .note.nv.cuinfo           --------------------------
	.section	.note.nv.cuinfo,"",@"SHT_NOTE"
	.sectionflags	@"SHF_NOTE_NV_CUINFO"
        /*0018*/ 	.short	0x0002
        /*001a*/ 	.short	0x0064
        /*001c*/ 	.short	0x0082
	.zero		2


//--------------------- .nv.info                  --------------------------
	.section	.nv.info,"",@"SHT_CUDA_INFO"
	.align	4


	//----- nvinfo : EIATTR_REGCOUNT
	.align		4
        /*0000*/ 	.byte	0x04, 0x2f
        /*0002*/ 	.short	(.L_1 - .L_0)
	.align		4
.L_0:
        /*0004*/ 	.word	index@(_Z20no_0e_tmpG_os_kerneliiiiPdS_S_S_)
        /*0008*/ 	.word	0x00000020


	//----- nvinfo : EIATTR_FRAME_SIZE
	.align		4
.L_1:
        /*000c*/ 	.byte	0x04, 0x11
        /*000e*/ 	.short	(.L_3 - .L_2)
	.align		4
.L_2:
        /*0010*/ 	.word	index@(_Z20no_0e_tmpG_os_kerneliiiiPdS_S_S_)
        /*0014*/ 	.word	0x00000000


	//----- nvinfo : EIATTR_MIN_STACK_SIZE
	.align		4
.L_3:
        /*0018*/ 	.byte	0x04, 0x12
        /*001a*/ 	.short	(.L_5 - .L_4)
	.align		4
.L_4:
        /*001c*/ 	.word	index@(_Z20no_0e_tmpG_os_kerneliiiiPdS_S_S_)
        /*0020*/ 	.word	0x00000000
.L_5:


//--------------------- .nv.compat                --------------------------
	.section	.nv.compat,"",@"SHT_CUDA_COMPAT_INFO"
	.align	4
        /*0000*/ 	.byte	0x02, 0x09, 0x00, 0x00, 0x02, 0x02, 0x01, 0x00, 0x02, 0x05, 0x05, 0x00, 0x03, 0x07, 0x01, 0x01
        /*0010*/ 	.byte	0x02, 0x03, 0x00, 0x00, 0x02, 0x06, 0x01, 0x00, 0x04, 0x0b, 0x08, 0x00, 0x01, 0x00, 0x00, 0x00
        /*0020*/ 	.byte	0x00, 0x00, 0x00, 0x00


//--------------------- .nv.info._Z20no_0e_tmpG_os_kerneliiiiPdS_S_S_ --------------------------
	.section	.nv.info._Z20no_0e_tmpG_os_kerneliiiiPdS_S_S_,"",@"SHT_CUDA_INFO"
	.sectionflags	@""
	.align	4


	//----- nvinfo : EIATTR_CUDA_API_VERSION
	.align		4
        /*0000*/ 	.byte	0x04, 0x37
        /*0002*/ 	.short	(.L_7 - .L_6)
.L_6:
        /*0004*/ 	.word	0x00000082


	//----- nvinfo : EIATTR_KPARAM_INFO
	.align		4
.L_7:
        /*0008*/ 	.byte	0x04, 0x17
        /*000a*/ 	.short	(.L_9 - .L_8)
.L_8:
        /*000c*/ 	.word	0x00000000
        /*0010*/ 	.short	0x0007
        /*0012*/ 	.short	0x0028
        /*0014*/ 	.byte	0x00, 0xf5, 0x21, 0x00


	//----- nvinfo : EIATTR_KPARAM_INFO
	.align		4
.L_9:
        /*0018*/ 	.byte	0x04, 0x17
        /*001a*/ 	.short	(.L_11 - .L_10)
.L_10:
        /*001c*/ 	.word	0x00000000
        /*0020*/ 	.short	0x0006
        /*0022*/ 	.short	0x0020
        /*0024*/ 	.byte	0x00, 0xf5, 0x21, 0x00


	//----- nvinfo : EIATTR_KPARAM_INFO
	.align		4
.L_11:
        /*0028*/ 	.byte	0x04, 0x17
        /*002a*/ 	.short	(.L_13 - .L_12)
.L_12:
        /*002c*/ 	.word	0x00000000
        /*0030*/ 	.short	0x0005
        /*0032*/ 	.short	0x0018
        /*0034*/ 	.byte	0x00, 0xf5, 0x21, 0x00


	//----- nvinfo : EIATTR_KPARAM_INFO
	.align		4
.L_13:
        /*0038*/ 	.byte	0x04, 0x17
        /*003a*/ 	.short	(.L_15 - .L_14)
.L_14:
        /*003c*/ 	.word	0x00000000
        /*0040*/ 	.short	0x0004
        /*0042*/ 	.short	0x0010
        /*0044*/ 	.byte	0x00, 0xf5, 0x21, 0x00


	//----- nvinfo : EIATTR_KPARAM_INFO
	.align		4
.L_15:
        /*0048*/ 	.byte	0x04, 0x17
        /*004a*/ 	.short	(.L_17 - .L_16)
.L_16:
        /*004c*/ 	.word	0x00000000
        /*0050*/ 	.short	0x0003
        /*0052*/ 	.short	0x000c
        /*0054*/ 	.byte	0x00, 0xf0, 0x11, 0x00


	//----- nvinfo : EIATTR_KPARAM_INFO
	.align		4
.L_17:
        /*0058*/ 	.byte	0x04, 0x17
        /*005a*/ 	.short	(.L_19 - .L_18)
.L_18:
        /*005c*/ 	.word	0x00000000
        /*0060*/ 	.short	0x0002
        /*0062*/ 	.short	0x0008
        /*0064*/ 	.byte	0x00, 0xf0, 0x11, 0x00


	//----- nvinfo : EIATTR_KPARAM_INFO
	.align		4
.L_19:
        /*0068*/ 	.byte	0x04, 0x17
        /*006a*/ 	.short	(.L_21 - .L_20)
.L_20:
        /*006c*/ 	.word	0x00000000
        /*0070*/ 	.short	0x0001
        /*0072*/ 	.short	0x0004
        /*0074*/ 	.byte	0x00, 0xf0, 0x11, 0x00


	//----- nvinfo : EIATTR_KPARAM_INFO
	.align		4
.L_21:
        /*0078*/ 	.byte	0x04, 0x17
        /*007a*/ 	.short	(.L_23 - .L_22)
.L_22:
        /*007c*/ 	.word	0x00000000
        /*0080*/ 	.short	0x0000
        /*0082*/ 	.short	0x0000
        /*0084*/ 	.byte	0x00, 0xf0, 0x11, 0x00


	//----- nvinfo : EIATTR_SPARSE_MMA_MASK
	.align		4
.L_23:
        /*0088*/ 	.byte	0x03, 0x50
        /*008a*/ 	.short	0x0000


	//----- nvinfo : EIATTR_MAXREG_COUNT
	.align		4
        /*008c*/ 	.byte	0x03, 0x1b
        /*008e*/ 	.short	0x00ff


	//----- nvinfo : EIATTR_MERCURY_ISA_VERSION
	.align		4
        /*0090*/ 	.byte	0x03, 0x5f
        /*0092*/ 	.short	0x0101


	//----- nvinfo : EIATTR_VRC_CTA_INIT_COUNT
	.align		4
        /*0094*/ 	.byte	0x02, 0x4a
	.zero		1
	.zero		1


	//----- nvinfo : EIATTR_EXIT_INSTR_OFFSETS
	.align		4
        /*0098*/ 	.byte	0x04, 0x1c
        /*009a*/ 	.short	(.L_25 - .L_24)


	//   ....[0]....
.L_24:
        /*009c*/ 	.word	0x00000080


	//   ....[1]....
        /*00a0*/ 	.word	0x000000e0


	//   ....[2]....
        /*00a4*/ 	.word	0x00000df0


	//   ....[3]....
        /*00a8*/ 	.word	0x00001290


	//----- nvinfo : EIATTR_CRS_STACK_SIZE
	.align		4
.L_25:
        /*00ac*/ 	.byte	0x04, 0x1e
        /*00ae*/ 	.short	(.L_27 - .L_26)
.L_26:
        /*00b0*/ 	.word	0x00000000


	//----- nvinfo : EIATTR_CBANK_PARAM_SIZE
	.align		4
.L_27:
        /*00b4*/ 	.byte	0x03, 0x19
        /*00b6*/ 	.short	0x0030


	//----- nvinfo : EIATTR_PARAM_CBANK
	.align		4
        /*00b8*/ 	.byte	0x04, 0x0a
        /*00ba*/ 	.short	(.L_29 - .L_28)
	.align		4
.L_28:
        /*00bc*/ 	.word	index@(.nv.constant0._Z20no_0e_tmpG_os_kerneliiiiPdS_S_S_)
        /*00c0*/ 	.short	0x0380
        /*00c2*/ 	.short	0x0030


	//----- nvinfo : EIATTR_SW_WAR
	.align		4
.L_29:
        /*00c4*/ 	.byte	0x04, 0x36
        /*00c6*/ 	.short	(.L_31 - .L_30)
.L_30:
        /*00c8*/ 	.word	0x00000008
.L_31:


//--------------------- .nv.callgraph             --------------------------
	.section	.nv.callgraph,"",@"SHT_CUDA_CALLGRAPH"
	.align	4
	.sectionentsize	8
	.align		4
        /*0000*/ 	.word	0x00000000
	.align		4
        /*0004*/ 	.word	0xffffffff
	.align		4
        /*0008*/ 	.word	0x00000000
	.align		4
        /*000c*/ 	.word	0xfffffffe
	.align		4
        /*0010*/ 	.word	0x00000000
	.align		4
        /*0014*/ 	.word	0xfffffffd
	.align		4
        /*0018*/ 	.word	0x00000000
	.align		4
        /*001c*/ 	.word	0xfffffffc


//--------------------- .text._Z20no_0e_tmpG_os_kerneliiiiPdS_S_S_ --------------------------
	.section	.text._Z20no_0e_tmpG_os_kerneliiiiPdS_S_S_,"ax",@progbits
	.align	128
        .global         _Z20no_0e_tmpG_os_kerneliiiiPdS_S_S_
        .type           _Z20no_0e_tmpG_os_kerneliiiiPdS_S_S_,@function
        .size           _Z20no_0e_tmpG_os_kerneliiiiPdS_S_S_,(.L_x_13 - _Z20no_0e_tmpG_os_kerneliiiiPdS_S_S_)
        .other          _Z20no_0e_tmpG_os_kerneliiiiPdS_S_S_,@"STO_CUDA_ENTRY STV_DEFAULT"
_Z20no_0e_tmpG_os_kerneliiiiPdS_S_S_:
.text._Z20no_0e_tmpG_os_kerneliiiiPdS_S_S_:
[----:B------:R-:W-:Y:S01]  /*0000*/  LDC R1, c[0x0][0x37c] ;  /* 0x0000df00ff017b82 */ /* 0x000fe20000000800 */
[----:B------:R-:W0:Y:S01]  /*0010*/  S2R R0, SR_TID.X ;  /* 0x0000000000007919 */ /* 0x000e220000002100 */
[----:B------:R-:W1:Y:S06]  /*0020*/  LDCU UR5, c[0x0][0x360] ;  /* 0x00006c00ff0577ac */ /* 0x000e6c0008000800 */
[----:B------:R-:W0:Y:S01]  /*0030*/  S2UR UR4, SR_CTAID.X ;  /* 0x00000000000479c3 */ /* 0x000e220000002500 */
[----:B------:R-:W2:Y:S07]  /*0040*/  LDCU UR8, c[0x0][0x380] ;  /* 0x00007000ff0877ac */ /* 0x000eae0008000800 */
[----:B------:R-:W0:Y:S02]  /*0050*/  LDC R3, c[0x0][0x360] ;  /* 0x0000d800ff037b82 */ /* 0x000e240000000800 */
[----:B0-----:R-:W-:-:S05]  /*0060*/  IMAD R0, R3, UR4, R0 ;  /* 0x0000000403007c24 */ /* 0x001fca000f8e0200 */
[----:B--2---:R-:W-:-:S13]  /*0070*/  ISETP.GE.AND P0, PT, R0, UR8, PT ;  /* 0x0000000800007c0c */ /* 0x004fda000bf06270 */
[----:B-1----:R-:W-:Y:S05]  /*0080*/  @P0 EXIT ;  /* 0x000000000000094d */ /* 0x002fea0003800000 */
[----:B------:R-:W0:Y:S01]  /*0090*/  LDCU UR6, c[0x0][0x388] ;  /* 0x00007100ff0677ac */ /* 0x000e220008000800 */
[----:B------:R-:W1:Y:S01]  /*00a0*/  LDCU UR4, c[0x0][0x370] ;  /* 0x00006e00ff0477ac */ /* 0x000e620008000800 */
[----:B0-----:R-:W-:Y:S02]  /*00b0*/  UISETP.GE.AND UP0, UPT, UR6, 0x1, UPT ;  /* 0x000000010600788c */ /* 0x001fe4000bf06270 */
[----:B-1----:R-:W-:-:S04]  /*00c0*/  UIMAD UR4, UR5, UR4, URZ ;  /* 0x00000004050472a4 */ /* 0x002fc8000f8e02ff */
[----:B------:R-:W-:-:S13]  /*00d0*/  PLOP3.LUT P0, PT, PT, PT, UP0, 0x80, 0x8 ;  /* 0x000000000008781c */ /* 0x000fda0003f0f008 */
[----:B------:R-:W-:Y:S05]  /*00e0*/  @!P0 EXIT ;  /* 0x000000000000894d */ /* 0x000fea0003800000 */
[----:B------:R-:W0:Y:S01]  /*00f0*/  LDCU UR5, c[0x0][0x38c] ;  /* 0x00007180ff0577ac */ /* 0x000e220008000800 */
[----:B------:R-:W1:Y:S01]  /*0100*/  LDCU.64 UR12, c[0x0][0x358] ;  /* 0x00006b00ff0c77ac */ /* 0x000e620008000a00 */
[----:B------:R-:W-:Y:S02]  /*0110*/  UIMAD UR10, UR8, 0x3, URZ ;  /* 0x00000003080a78a4 */ /* 0x000fe4000f8e02ff */
[----:B0-----:R-:W-:-:S09]  /*0120*/  UISETP.GE.AND UP0, UPT, UR6, UR5, UPT ;  /* 0x000000050600728c */ /* 0x001fd2000bf06270 */
[----:B-1----:R-:W-:Y:S05]  /*0130*/  BRA.U UP0, `(.L_x_0) ;  /* 0x0000000d00307547 */ /* 0x002fea000b800000 */
[----:B------:R-:W0:Y:S01]  /*0140*/  LDCU UR9, c[0x0][0x384] ;  /* 0x00007080ff0977ac */ /* 0x000e220008000800 */
[----:B------:R-:W-:-:S04]  /*0150*/  UIADD3 UR5, UPT, UPT, -UR6, UR5, URZ ;  /* 0x0000000506057290 */ /* 0x000fc8000fffe1ff */
[----:B------:R-:W-:Y:S02]  /*0160*/  ULOP3.LUT UR7, UR5, 0xfffffffc, URZ, 0xc0, !UPT ;  /* 0xfffffffc05077892 */ /* 0x000fe4000f8ec0ff */
[----:B0-----:R-:W-:Y:S02]  /*0170*/  UIMAD UR5, UR8, UR9, URZ ;  /* 0x00000009080572a4 */ /* 0x001fe4000f8e02ff */
[----:B------:R-:W-:Y:S02]  /*0180*/  UIMAD UR6, UR6, UR9, URZ ;  /* 0x00000009060672a4 */ /* 0x000fe4000f8e02ff */
[----:B------:R-:W-:Y:S02]  /*0190*/  UIMAD UR8, UR10, UR9, URZ ;  /* 0x000000090a0872a4 */ /* 0x000fe4000f8e02ff */
[----:B------:R-:W-:-:S12]  /*01a0*/  UIADD3 UR9, UPT, UPT, -UR7, URZ, URZ ;  /* 0x000000ff07097290 */ /* 0x000fd8000fffe1ff */
.L_x_6:
[----:B0----5:R-:W0:Y:S02]  /*01b0*/  LDC.64 R12, c[0x0][0x390] ;  /* 0x0000e400ff0c7b82 */ /* 0x021e240000000a00 */
[----:B0-----:R-:W-:-:S06]  /*01c0*/  IMAD.WIDE R12, R0, 0x8, R12 ;  /* 0x00000008000c7825 */ /* 0x001fcc00078e020c */
[----:B------:R-:W5:Y:S01]  /*01d0*/  LDG.E.64 R12, desc[UR12][R12.64] ;  /* 0x0000000c0c0c7981 */ /* 0x000f62000c1e1b00 */
[----:B-123--:R-:W-:-:S07]  /*01e0*/  HFMA2 R3, -RZ, RZ, 0, 0 ;  /* 0x00000000ff037431 */ /* 0x00efce00000001ff */
.L_x_5:
[----:B0123--:R-:W0:Y:S01]  /*01f0*/  LDC.64 R10, c[0x0][0x3a8] ;  /* 0x0000ea00ff0a7b82 */ /* 0x00fe220000000a00 */
[----:B------:R-:W-:Y:S01]  /*0200*/  IMAD R7, R3, UR10, R0 ;  /* 0x0000000a03077c24 */ /* 0x000fe2000f8e0200 */
[----:B------:R-:W1:Y:S01]  /*0210*/  LDCU.64 UR14, c[0x0][0x388] ;  /* 0x00007100ff0e77ac */ /* 0x000e620008000a00 */
[----:B------:R-:W2:Y:S05]  /*0220*/  LDCU UR11, c[0x0][0x388] ;  /* 0x00007100ff0b77ac */ /* 0x000eaa0008000800 */
[----:B------:R-:W3:Y:S01]  /*0230*/  LDC R5, c[0x0][0x380] ;  /* 0x0000e000ff057b82 */ /* 0x000ee20000000800 */
[----:B-1----:R-:W-:Y:S01]  /*0240*/  UIADD3 UR7, UPT, UPT, UR14, -UR15, URZ ;  /* 0x8000000f0e077290 */ /* 0x002fe2000fffe0ff */
[----:B0-----:R-:W-:-:S03]  /*0250*/  IMAD.WIDE R10, R7, 0x8, R10 ;  /* 0x00000008070a7825 */ /* 0x001fc600078e020a */
[----:B------:R-:W-:Y:S01]  /*0260*/  UISETP.GT.U32.AND UP0, UPT, UR7, -0x4, UPT ;  /* 0xfffffffc0700788c */ /* 0x000fe2000bf04070 */
[----:B--2---:R-:W-:Y:S01]  /*0270*/  MOV R4, UR11 ;  /* 0x0000000b00047c02 */ /* 0x004fe20008000f00 */
[----:B------:R0:W-:Y:S01]  /*0280*/  STG.E.64 desc[UR12][R10.64], RZ ;  /* 0x000000ff0a007986 */ /* 0x0001e2000c101b0c */
[----:B---3--:R-:W-:-:S05]  /*0290*/  IMAD.WIDE R8, R5, 0x8, R10 ;  /* 0x0000000805087825 */ /* 0x008fca00078e020a */
[----:B------:R0:W-:Y:S01]  /*02a0*/  STG.E.64 desc[UR12][R8.64], RZ ;  /* 0x000000ff08007986 */ /* 0x0001e2000c101b0c */
[----:B------:R-:W-:-:S05]  /*02b0*/  IMAD.WIDE R6, R5, 0x8, R8 ;  /* 0x0000000805067825 */ /* 0x000fca00078e0208 */
[----:B------:R0:W-:Y:S01]  /*02c0*/  STG.E.64 desc[UR12][R6.64], RZ ;  /* 0x000000ff06007986 */ /* 0x0001e2000c101b0c */
[----:B------:R-:W-:Y:S05]  /*02d0*/  BRA.U UP0, `(.L_x_1) ;  /* 0x0000000500787547 */ /* 0x000fea000b800000 */
[----:B------:R-:W-:Y:S01]  /*02e0*/  IADD3 R26, PT, PT, R3, UR6, RZ ;  /* 0x00000006031a7c10 */ /* 0x000fe2000fffe0ff */
[----:B------:R-:W-:Y:S01]  /*02f0*/  IMAD R2, R5, UR14, R0 ;  /* 0x0000000e05027c24 */ /* 0x000fe2000f8e0200 */
[----:B------:R-:W-:Y:S02]  /*0300*/  MOV R27, UR9 ;  /* 0x00000009001b7c02 */ /* 0x000fe40008000f00 */
[----:B------:R-:W-:Y:S02]  /*0310*/  LEA R26, R26, R26, 0x1 ;  /* 0x0000001a1a1a7211 */ /* 0x000fe400078e08ff */
[----:B------:R-:W-:-:S03]  /*0320*/  MOV R4, UR11 ;  /* 0x0000000b00047c02 */ /* 0x000fc60008000f00 */
[----:B------:R-:W-:-:S07]  /*0330*/  IMAD R26, R26, R5, R0 ;  /* 0x000000051a1a7224 */ /* 0x000fce00078e0200 */
.L_x_2:
[----:B-1----:R-:W1:Y:S01]  /*0340*/  LDC.64 R24, c[0x0][0x398] ;  /* 0x0000e600ff187b82 */ /* 0x002e620000000a00 */
[----:B------:R-:W2:Y:S07]  /*0350*/  LDG.E.64 R28, desc[UR12][R10.64] ;  /* 0x0000000c0a1c7981 */ /* 0x000eae000c1e1b00 */
[----:B------:R-:W3:Y:S01]  /*0360*/  LDC.64 R16, c[0x0][0x3a0] ;  /* 0x0000e800ff107b82 */ /* 0x000ee20000000a00 */
[----:B-1----:R-:W-:-:S05]  /*0370*/  IMAD.WIDE R24, R2, 0x8, R24 ;  /* 0x0000000802187825 */ /* 0x002fca00078e0218 */
[----:B------:R-:W4:Y:S01]  /*0380*/  LDG.E.64 R20, desc[UR12][R24.64] ;  /* 0x0000000c18147981 */ /* 0x000f22000c1e1b00 */
[----:B---3--:R-:W-:-:S05]  /*0390*/  IMAD.WIDE R16, R26, 0x8, R16 ;  /* 0x000000081a107825 */ /* 0x008fca00078e0210 */
[----:B------:R-:W2:Y:S01]  /*03a0*/  LDG.E.64 R14, desc[UR12][R16.64] ;  /* 0x0000000c100e7981 */ /* 0x000ea2000c1e1b00 */
[----:B------:R-:W-:Y:S01]  /*03b0*/  IMAD.WIDE R22, R5, 0x8, R16 ;  /* 0x0000000805167825 */ /* 0x000fe200078e0210 */
[----:B----4-:R-:W-:-:S08]  /*03c0*/  DMUL R20, R20, 0.5 ;  /* 0x3fe0000014147828 */ /* 0x010fd00000000000 */
[----:B-----5:R-:W-:-:S08]  /*03d0*/  DMUL R20, R12, R20 ;  /* 0x000000140c147228 */ /* 0x020fd00000000000 */
[----:B--2---:R-:W-:-:S07]  /*03e0*/  DFMA R28, R20, R14, R28 ;  /* 0x0000000e141c722b */ /* 0x004fce000000001c */
[----:B------:R1:W-:Y:S04]  /*03f0*/  STG.E.64 desc[UR12][R10.64], R28 ;  /* 0x0000001c0a007986 */ /* 0x0003e8000c101b0c */
[----:B------:R-:W1:Y:S04]  /*0400*/  LDG.E.64 R14, desc[UR12][R8.64] ;  /* 0x0000000c080e7981 */ /* 0x000e68000c1e1b00 */
[----:B------:R-:W1:Y:S02]  /*0410*/  LDG.E.64 R18, desc[UR12][R22.64] ;  /* 0x0000000c16127981 */ /* 0x000e64000c1e1b00 */
[----:B-1----:R-:W-:Y:S01]  /*0420*/  DFMA R28, R20, R18, R14 ;  /* 0x00000012141c722b */ /* 0x002fe2000000000e */
[----:B------:R-:W-:-:S06]  /*0430*/  IMAD.WIDE R18, R5, 0x8, R22 ;  /* 0x0000000805127825 */ /* 0x000fcc00078e0216 */
[----:B------:R-:W-:Y:S04]  /*0440*/  STG.E.64 desc[UR12][R8.64], R28 ;  /* 0x0000001c08007986 */ /* 0x000fe8000c101b0c */
[----:B------:R-:W2:Y:S04]  /*0450*/  LDG.E.64 R18, desc[UR12][R18.64] ;  /* 0x0000000c12127981 */ /* 0x000ea8000c1e1b00 */
[----:B------:R-:W2:Y:S01]  /*0460*/  LDG.E.64 R14, desc[UR12][R6.64] ;  /* 0x0000000c060e7981 */ /* 0x000ea2000c1e1b00 */
[----:B------:R-:W-:Y:S01]  /*0470*/  IMAD.WIDE R24, R5, 0x8, R24 ;  /* 0x0000000805187825 */ /* 0x000fe200078e0218 */
[----:B--2---:R-:W-:-:S07]  /*0480*/  DFMA R14, R20, R18, R14 ;  /* 0x00000012140e722b */ /* 0x004fce000000000e */
[----:B------:R1:W-:Y:S04]  /*0490*/  STG.E.64 desc[UR12][R6.64], R14 ;  /* 0x0000000e06007986 */ /* 0x0003e8000c101b0c */
[----:B------:R-:W2:Y:S01]  /*04a0*/  LDG.E.64 R20, desc[UR12][R24.64] ;  /* 0x0000000c18147981 */ /* 0x000ea2000c1e1b00 */
[----:B------:R-:W-:-:S05]  /*04b0*/  MOV R19, UR8 ;  /* 0x0000000800137c02 */ /* 0x000fca0008000f00 */
[----:B------:R-:W-:Y:S01]  /*04c0*/  IMAD.WIDE R16, R19, 0x8, R16 ;  /* 0x0000000813107825 */ /* 0x000fe200078e0210 */
[----:B-1----:R-:W3:Y:S04]  /*04d0*/  LDG.E.64 R14, desc[UR12][R10.64] ;  /* 0x0000000c0a0e7981 */ /* 0x002ee8000c1e1b00 */
[----:B------:R-:W3:Y:S01]  /*04e0*/  LDG.E.64 R18, desc[UR12][R16.64] ;  /* 0x0000000c10127981 */ /* 0x000ee2000c1e1b00 */
[----:B--2---:R-:W-:-:S08]  /*04f0*/  DMUL R20, R20, 0.5 ;  /* 0x3fe0000014147828 */ /* 0x004fd00000000000 */
[----:B------:R-:W-:Y:S01]  /*0500*/  DMUL R22, R12, R20 ;  /* 0x000000140c167228 */ /* 0x000fe20000000000 */
[----:B------:R-:W-:-:S07]  /*0510*/  IMAD.WIDE R20, R5, 0x8, R16 ;  /* 0x0000000805147825 */ /* 0x000fce00078e0210 */
[----:B---3--:R-:W-:-:S07]  /*0520*/  DFMA R28, R22, R18, R14 ;  /* 0x00000012161c722b */ /* 0x008fce000000000e */
[----:B------:R1:W-:Y:S04]  /*0530*/  STG.E.64 desc[UR12][R10.64], R28 ;  /* 0x0000001c0a007986 */ /* 0x0003e8000c101b0c */
[----:B------:R-:W1:Y:S04]  /*0540*/  LDG.E.64 R14, desc[UR12][R8.64] ;  /* 0x0000000c080e7981 */ /* 0x000e68000c1e1b00 */
[----:B------:R-:W1:Y:S02]  /*0550*/  LDG.E.64 R18, desc[UR12][R20.64] ;  /* 0x0000000c14127981 */ /* 0x000e64000c1e1b00 */
[----:B-1----:R-:W-:Y:S01]  /*0560*/  DFMA R28, R22, R18, R14 ;  /* 0x00000012161c722b */ /* 0x002fe2000000000e */
[----:B------:R-:W-:-:S06]  /*0570*/  IMAD.WIDE R18, R5, 0x8, R20 ;  /* 0x0000000805127825 */ /* 0x000fcc00078e0214 */
[----:B------:R-:W-:Y:S04]  /*0580*/  STG.E.64 desc[UR12][R8.64], R28 ;  /* 0x0000001c08007986 */ /* 0x000fe8000c101b0c */
[----:B------:R-:W2:Y:S04]  /*0590*/  LDG.E.64 R18, desc[UR12][R18.64] ;  /* 0x0000000c12127981 */ /* 0x000ea8000c1e1b00 */
[----:B------:R-:W2:Y:S02]  /*05a0*/  LDG.E.64 R14, desc[UR12][R6.64] ;  /* 0x0000000c060e7981 */ /* 0x000ea4000c1e1b00 */
[----:B--2---:R-:W-:Y:S01]  /*05b0*/  DFMA R22, R22, R18, R14 ;  /* 0x000000121616722b */ /* 0x004fe2000000000e */
[----:B------:R-:W-:-:S06]  /*05c0*/  IMAD.WIDE R14, R5, 0x8, R24 ;  /* 0x00000008050e7825 */ /* 0x000fcc00078e0218 */
[----:B------:R1:W-:Y:S04]  /*05d0*/  STG.E.64 desc[UR12][R6.64], R22 ;  /* 0x0000001606007986 */ /* 0x0003e8000c101b0c */
[----:B------:R-:W2:Y:S01]  /*05e0*/  LDG.E.64 R18, desc[UR12][R14.64] ;  /* 0x0000000c0e127981 */ /* 0x000ea2000c1e1b00 */
[----:B------:R-:W-:-:S03]  /*05f0*/  MOV R25, UR8 ;  /* 0x0000000800197c02 */ /* 0x000fc60008000f00 */
[----:B------:R-:W3:Y:S02]  /*0600*/  LDG.E.64 R20, desc[UR12][R10.64] ;  /* 0x0000000c0a147981 */ /* 0x000ee4000c1e1b00 */
[----:B------:R-:W-:-:S05]  /*0610*/  IMAD.WIDE R16, R25, 0x8, R16 ;  /* 0x0000000819107825 */ /* 0x000fca00078e0210 */
[----:B-1----:R-:W3:Y:S01]  /*0620*/  LDG.E.64 R22, desc[UR12][R16.64] ;  /* 0x0000000c10167981 */ /* 0x002ee2000c1e1b00 */
[----:B--2---:R-:W-:-:S08]  /*0630*/  DMUL R18, R18, 0.5 ;  /* 0x3fe0000012127828 */ /* 0x004fd00000000000 */
[----:B------:R-:W-:-:S08]  /*0640*/  DMUL R18, R12, R18 ;  /* 0x000000120c127228 */ /* 0x000fd00000000000 */
[----:B---3--:R-:W-:Y:S01]  /*0650*/  DFMA R28, R18, R22, R20 ;  /* 0x00000016121c722b */ /* 0x008fe20000000014 */
[----:B------:R-:W-:-:S06]  /*0660*/  IMAD.WIDE R20, R5, 0x8, R16 ;  /* 0x0000000805147825 */ /* 0x000fcc00078e0210 */
        /* <DEDUP_REMOVED lines=8> */
[----:B------:R-:W-:-:S05]  /*06f0*/  MOV R21, UR8 ;  /* 0x0000000800157c02 */ /* 0x000fca0008000f00 */
[----:B------:R-:W-:Y:S01]  /*0700*/  IMAD.WIDE R20, R21, 0x8, R16 ;  /* 0x0000000815147825 */ /* 0x000fe200078e0210 */
[----:B--2---:R-:W-:-:S03]  /*0710*/  DFMA R22, R18, R24, R22 ;  /* 0x000000181216722b */ /* 0x004fc60000000016 */
[----:B------:R-:W-:-:S04]  /*0720*/  IMAD.WIDE R18, R5, 0x8, R14 ;  /* 0x0000000805127825 */ /* 0x000fc800078e020e */
[----:B------:R1:W-:Y:S04]  /*0730*/  STG.E.64 desc[UR12][R6.64], R22 ;  /* 0x0000001606007986 */ /* 0x0003e8000c101b0c */
[----:B------:R-:W2:Y:S04]  /*0740*/  LDG.E.64 R14, desc[UR12][R18.64] ;  /* 0x0000000c120e7981 */ /* 0x000ea8000c1e1b00 */
[----:B------:R-:W3:Y:S04]  /*0750*/  LDG.E.64 R16, desc[UR12][R20.64] ;  /* 0x0000000c14107981 */ /* 0x000ee8000c1e1b00 */
[----:B------:R-:W3:Y:S01]  /*0760*/  LDG.E.64 R18, desc[UR12][R10.64] ;  /* 0x0000000c0a127981 */ /* 0x000ee2000c1e1b00 */
[----:B-1----:R-:W-:Y:S01]  /*0770*/  IMAD.WIDE R22, R5, 0x8, R20 ;  /* 0x0000000805167825 */ /* 0x002fe200078e0214 */
[----:B--2---:R-:W-:-:S08]  /*0780*/  DMUL R14, R14, 0.5 ;  /* 0x3fe000000e0e7828 */ /* 0x004fd00000000000 */
[----:B------:R-:W-:-:S08]  /*0790*/  DMUL R14, R12, R14 ;  /* 0x0000000e0c0e7228 */ /* 0x000fd00000000000 */
[----:B---3--:R-:W-:-:S07]  /*07a0*/  DFMA R24, R14, R16, R18 ;  /* 0x000000100e18722b */ /* 0x008fce0000000012 */
[----:B------:R1:W-:Y:S04]  /*07b0*/  STG.E.64 desc[UR12][R10.64], R24 ;  /* 0x000000180a007986 */ /* 0x0003e8000c101b0c */
[----:B------:R-:W2:Y:S04]  /*07c0*/  LDG.E.64 R16, desc[UR12][R22.64] ;  /* 0x0000000c16107981 */ /* 0x000ea8000c1e1b00 */
[----:B------:R-:W2:Y:S02]  /*07d0*/  LDG.E.64 R18, desc[UR12][R8.64] ;  /* 0x0000000c08127981 */ /* 0x000ea4000c1e1b00 */
[----:B--2---:R-:W-:Y:S01]  /*07e0*/  DFMA R16, R14, R16, R18 ;  /* 0x000000100e10722b */ /* 0x004fe20000000012 */
[----:B------:R-:W-:-:S06]  /*07f0*/  IMAD.WIDE R18, R5, 0x8, R22 ;  /* 0x0000000805127825 */ /* 0x000fcc00078e0216 */
[----:B------:R1:W-:Y:S04]  /*0800*/  STG.E.64 desc[UR12][R8.64], R16 ;  /* 0x0000001008007986 */ /* 0x0003e8000c101b0c */
[----:B------:R-:W2:Y:S04]  /*0810*/  LDG.E.64 R18, desc[UR12][R18.64] ;  /* 0x0000000c12127981 */ /* 0x000ea8000c1e1b00 */
[----:B------:R-:W2:Y:S01]  /*0820*/  LDG.E.64 R20, desc[UR12][R6.64] ;  /* 0x0000000c06147981 */ /* 0x000ea2000c1e1b00 */
[----:B------:R-:W-:-:S04]  /*0830*/  IADD3 R27, PT, PT, R27, 0x4, RZ ;  /* 0x000000041b1b7810 */ /* 0x000fc80007ffe0ff */
[----:B------:R-:W-:Y:S02]  /*0840*/  ISETP.NE.AND P0, PT, R27, RZ, PT ;  /* 0x000000ff1b00720c */ /* 0x000fe40003f05270 */
[----:B------:R-:W-:Y:S02]  /*0850*/  IADD3 R4, PT, PT, R4, 0x4, RZ ;  /* 0x0000000404047810 */ /* 0x000fe40007ffe0ff */
[----:B------:R-:W-:Y:S01]  /*0860*/  LEA R2, R5, R2, 0x2 ;  /* 0x0000000205027211 */ /* 0x000fe200078e10ff */
[----:B--2---:R-:W-:-:S07]  /*0870*/  DFMA R20, R14, R18, R20 ;  /* 0x000000120e14722b */ /* 0x004fce0000000014 */
[----:B------:R1:W-:Y:S01]  /*0880*/  STG.E.64 desc[UR12][R6.64], R20 ;  /* 0x0000001406007986 */ /* 0x0003e2000c101b0c */
[----:B------:R-:W-:-:S05]  /*0890*/  MOV R15, UR5 ;  /* 0x00000005000f7c02 */ /* 0x000fca0008000f00 */
[----:B------:R-:W-:Y:S01]  /*08a0*/  IMAD R26, R15, 0xc, R26 ;  /* 0x0000000c0f1a7824 */ /* 0x000fe200078e021a */
[----:B------:R-:W-:Y:S06]  /*08b0*/  @P0 BRA `(.L_x_2) ;  /* 0xfffffff800a00947 */ /* 0x000fec000383ffff */
.L_x_1:
[----:B------:R-:W2:Y:S02]  /*08c0*/  LDCU.64 UR14, c[0x0][0x388] ;  /* 0x00007100ff0e77ac */ /* 0x000ea40008000a00 */
[----:B--2---:R-:W-:-:S04]  /*08d0*/  UIADD3 UR7, UPT, UPT, -UR14, UR15, URZ ;  /* 0x0000000f0e077290 */ /* 0x004fc8000fffe1ff */
[----:B------:R-:W-:-:S09]  /*08e0*/  ULOP3.LUT UP0, UR11, UR7, 0x3, URZ, 0xc0, !UPT ;  /* 0x00000003070b7892 */ /* 0x000fd2000f80c0ff */
[----:B------:R-:W-:Y:S05]  /*08f0*/  BRA.U !UP0, `(.L_x_3) ;  /* 0x0000000508247547 */ /* 0x000fea000b800000 */
[----:B------:R-:W-:Y:S01]  /*0900*/  UISETP.NE.AND UP0, UPT, UR11, 0x1, UPT ;  /* 0x000000010b00788c */ /* 0x000fe2000bf05270 */
[----:B------:R-:W-:Y:S01]  /*0910*/  IMAD R27, R3, UR10, R0 ;  /* 0x0000000a031b7c24 */ /* 0x000fe2000f8e0200 */
[----:B------:R-:W-:-:S04]  /*0920*/  ULOP3.LUT UR7, UR7, 0x1, URZ, 0xc0, !UPT ;  /* 0x0000000107077892 */ /* 0x000fc8000f8ec0ff */
[----:B------:R-:W-:-:S03]  /*0930*/  UISETP.NE.U32.AND UP1, UPT, UR7, 0x1, UPT ;  /* 0x000000010700788c */ /* 0x000fc6000bf25070 */
[----:B------:R-:W-:Y:S08]  /*0940*/  BRA.U !UP0, `(.L_x_4) ;  /* 0x0000000108b07547 */ /* 0x000ff0000b800000 */
[----:B------:R-:W2:Y:S01]  /*0950*/  LDC.64 R14, c[0x0][0x398] ;  /* 0x0000e600ff0e7b82 */ /* 0x000ea20000000a00 */
[----:B------:R-:W-:-:S07]  /*0960*/  IMAD R19, R4, R5, R0 ;  /* 0x0000000504137224 */ /* 0x000fce00078e0200 */
[----:B-1----:R-:W1:Y:S01]  /*0970*/  LDC.64 R16, c[0x0][0x3a0] ;  /* 0x0000e800ff107b82 */ /* 0x002e620000000a00 */
[----:B------:R-:W-:Y:S02]  /*0980*/  IMAD R21, R4, UR8, R27 ;  /* 0x0000000804157c24 */ /* 0x000fe4000f8e021b */
[----:B--2---:R-:W-:-:S05]  /*0990*/  IMAD.WIDE R14, R19, 0x8, R14 ;  /* 0x00000008130e7825 */ /* 0x004fca00078e020e */
[----:B------:R-:W2:Y:S01]  /*09a0*/  LDG.E.64 R18, desc[UR12][R14.64] ;  /* 0x0000000c0e127981 */ /* 0x000ea2000c1e1b00 */
[----:B-1----:R-:W-:-:S03]  /*09b0*/  IMAD.WIDE R16, R21, 0x8, R16 ;  /* 0x0000000815107825 */ /* 0x002fc600078e0210 */
[----:B------:R-:W3:Y:S04]  /*09c0*/  LDG.E.64 R20, desc[UR12][R10.64] ;  /* 0x0000000c0a147981 */ /* 0x000ee8000c1e1b00 */
[----:B------:R-:W3:Y:S01]  /*09d0*/  LDG.E.64 R22, desc[UR12][R16.64] ;  /* 0x0000000c10167981 */ /* 0x000ee2000c1e1b00 */
[----:B--2---:R-:W-:-:S08]  /*09e0*/  DMUL R18, R18, 0.5 ;  /* 0x3fe0000012127828 */ /* 0x004fd00000000000 */
[----:B-----5:R-:W-:-:S08]  /*09f0*/  DMUL R18, R12, R18 ;  /* 0x000000120c127228 */ /* 0x020fd00000000000 */
[----:B---3--:R-:W-:Y:S01]  /*0a00*/  DFMA R28, R18, R22, R20 ;  /* 0x00000016121c722b */ /* 0x008fe20000000014 */
[----:B------:R-:W-:-:S06]  /*0a10*/  IMAD.WIDE R20, R5, 0x8, R16 ;  /* 0x0000000805147825 */ /* 0x000fcc00078e0210 */
[----:B------:R-:W-:Y:S04]  /*0a20*/  STG.E.64 desc[UR12][R10.64], R28 ;  /* 0x0000001c0a007986 */ /* 0x000fe8000c101b0c */
[----:B------:R-:W2:Y:S04]  /*0a30*/  LDG.E.64 R22, desc[UR12][R8.64] ;  /* 0x0000000c08167981 */ /* 0x000ea8000c1e1b00 */
[----:B------:R1:W2:Y:S02]  /*0a40*/  LDG.E.64 R24, desc[UR12][R20.64] ;  /* 0x0000000c14187981 */ /* 0x0002a4000c1e1b00 */
[----:B-1----:R-:W-:Y:S01]  /*0a50*/  IMAD.WIDE R20, R5, 0x8, R20 ;  /* 0x0000000805147825 */ /* 0x002fe200078e0214 */
[----:B--2---:R-:W-:-:S07]  /*0a60*/  DFMA R22, R18, R24, R22 ;  /* 0x000000181216722b */ /* 0x004fce0000000016 */
[----:B------:R1:W-:Y:S04]  /*0a70*/  STG.E.64 desc[UR12][R8.64], R22 ;  /* 0x0000001608007986 */ /* 0x0003e8000c101b0c */
[----:B------:R-:W2:Y:S04]  /*0a80*/  LDG.E.64 R24, desc[UR12][R20.64] ;  /* 0x0000000c14187981 */ /* 0x000ea8000c1e1b00 */
[----:B-1----:R-:W2:Y:S02]  /*0a90*/  LDG.E.64 R22, desc[UR12][R6.64] ;  /* 0x0000000c06167981 */ /* 0x002ea4000c1e1b00 */
[----:B--2---:R-:W-:Y:S01]  /*0aa0*/  DFMA R22, R18, R24, R22 ;  /* 0x000000181216722b */ /* 0x004fe20000000016 */
[----:B------:R-:W-:-:S06]  /*0ab0*/  IMAD.WIDE R24, R5, 0x8, R14 ;  /* 0x0000000805187825 */ /* 0x000fcc00078e020e */
[----:B------:R1:W-:Y:S04]  /*0ac0*/  STG.E.64 desc[UR12][R6.64], R22 ;  /* 0x0000001606007986 */ /* 0x0003e8000c101b0c */
[----:B------:R-:W2:Y:S01]  /*0ad0*/  LDG.E.64 R24, desc[UR12][R24.64] ;  /* 0x0000000c18187981 */ /* 0x000ea2000c1e1b00 */
[----:B------:R-:W-:-:S05]  /*0ae0*/  MOV R15, UR8 ;  /* 0x00000008000f7c02 */ /* 0x000fca0008000f00 */
[----:B------:R-:W-:Y:S02]  /*0af0*/  IMAD.WIDE R16, R15, 0x8, R16 ;  /* 0x000000080f107825 */ /* 0x000fe400078e0210 */
[----:B------:R-:W3:Y:S04]  /*0b00*/  LDG.E.64 R14, desc[UR12][R10.64] ;  /* 0x0000000c0a0e7981 */ /* 0x000ee8000c1e1b00 */
[----:B------:R-:W3:Y:S01]  /*0b10*/  LDG.E.64 R18, desc[UR12][R16.64] ;  /* 0x0000000c10127981 */ /* 0x000ee2000c1e1b00 */
[----:B--2---:R-:W-:-:S08]  /*0b20*/  DMUL R28, R24, 0.5 ;  /* 0x3fe00000181c7828 */ /* 0x004fd00000000000 */
[----:B------:R-:W-:-:S08]  /*0b30*/  DMUL R20, R12, R28 ;  /* 0x0000001c0c147228 */ /* 0x000fd00000000000 */
[----:B---3--:R-:W-:Y:S01]  /*0b40*/  DFMA R18, R20, R18, R14 ;  /* 0x000000121412722b */ /* 0x008fe2000000000e */
[----:B------:R-:W-:-:S06]  /*0b50*/  IMAD.WIDE R14, R5, 0x8, R16 ;  /* 0x00000008050e7825 */ /* 0x000fcc00078e0210 */
[----:B------:R2:W-:Y:S04]  /*0b60*/  STG.E.64 desc[UR12][R10.64], R18 ;  /* 0x000000120a007986 */ /* 0x0005e8000c101b0c */
[----:B-1----:R-:W3:Y:S04]  /*0b70*/  LDG.E.64 R22, desc[UR12][R14.64] ;  /* 0x0000000c0e167981 */ /* 0x002ee8000c1e1b00 */
[----:B------:R-:W3:Y:S02]  /*0b80*/  LDG.E.64 R24, desc[UR12][R8.64] ;  /* 0x0000000c08187981 */ /* 0x000ee4000c1e1b00 */
[----:B---3--:R-:W-:Y:S01]  /*0b90*/  DFMA R22, R20, R22, R24 ;  /* 0x000000161416722b */ /* 0x008fe20000000018 */
[----:B------:R-:W-:-:S06]  /*0ba0*/  IMAD.WIDE R24, R5, 0x8, R14 ;  /* 0x0000000805187825 */ /* 0x000fcc00078e020e */
[----:B------:R2:W-:Y:S04]  /*0bb0*/  STG.E.64 desc[UR12][R8.64], R22 ;  /* 0x0000001608007986 */ /* 0x0005e8000c101b0c */
[----:B------:R-:W3:Y:S04]  /*0bc0*/  LDG.E.64 R24, desc[UR12][R24.64] ;  /* 0x0000000c18187981 */ /* 0x000ee8000c1e1b00 */
[----:B------:R-:W3:Y:S01]  /*0bd0*/  LDG.E.64 R16, desc[UR12][R6.64] ;  /* 0x0000000c06107981 */ /* 0x000ee2000c1e1b00 */
[----:B------:R-:W-:Y:S01]  /*0be0*/  IADD3 R4, PT, PT, R4, 0x2, RZ ;  /* 0x0000000204047810 */ /* 0x000fe20007ffe0ff */
[----:B---3--:R-:W-:-:S07]  /*0bf0*/  DFMA R16, R20, R24, R16 ;  /* 0x000000181410722b */ /* 0x008fce0000000010 */
[----:B------:R2:W-:Y:S04]  /*0c00*/  STG.E.64 desc[UR12][R6.64], R16 ;  /* 0x0000001006007986 */ /* 0x0005e8000c101b0c */
.L_x_4:
[----:B------:R-:W-:Y:S05]  /*0c10*/  BRA.U UP1, `(.L_x_3) ;  /* 0x00000001015c7547 */ /* 0x000fea000b800000 */
[----:B--2---:R-:W2:Y:S01]  /*0c20*/  LDC.64 R18, c[0x0][0x398] ;  /* 0x0000e600ff127b82 */ /* 0x004ea20000000a00 */
[C---:B------:R-:W-:Y:S01]  /*0c30*/  IMAD R15, R4.reuse, R5, R0 ;  /* 0x00000005040f7224 */ /* 0x040fe200078e0200 */
[----:B------:R-:W3:Y:S06]  /*0c40*/  LDG.E.64 R22, desc[UR12][R10.64] ;  /* 0x0000000c0a167981 */ /* 0x000eec000c1e1b00 */
[----:B-1----:R-:W1:Y:S01]  /*0c50*/  LDC.64 R16, c[0x0][0x3a0] ;  /* 0x0000e800ff107b82 */ /* 0x002e620000000a00 */
[----:B------:R-:W-:Y:S02]  /*0c60*/  IMAD R27, R4, UR8, R27 ;  /* 0x00000008041b7c24 */ /* 0x000fe4000f8e021b */
[----:B--2---:R-:W-:-:S05]  /*0c70*/  IMAD.WIDE R18, R15, 0x8, R18 ;  /* 0x000000080f127825 */ /* 0x004fca00078e0212 */
[----:B------:R-:W2:Y:S01]  /*0c80*/  LDG.E.64 R14, desc[UR12][R18.64] ;  /* 0x0000000c120e7981 */ /* 0x000ea2000c1e1b00 */
[----:B-1----:R-:W-:-:S05]  /*0c90*/  IMAD.WIDE R16, R27, 0x8, R16 ;  /* 0x000000081b107825 */ /* 0x002fca00078e0210 */
[----:B------:R-:W3:Y:S01]  /*0ca0*/  LDG.E.64 R20, desc[UR12][R16.64] ;  /* 0x0000000c10147981 */ /* 0x000ee2000c1e1b00 */
[----:B--2---:R-:W-:-:S08]  /*0cb0*/  DMUL R14, R14, 0.5 ;  /* 0x3fe000000e0e7828 */ /* 0x004fd00000000000 */
[----:B-----5:R-:W-:-:S08]  /*0cc0*/  DMUL R14, R12, R14 ;  /* 0x0000000e0c0e7228 */ /* 0x020fd00000000000 */
[----:B---3--:R-:W-:Y:S01]  /*0cd0*/  DFMA R20, R14, R20, R22 ;  /* 0x000000140e14722b */ /* 0x008fe20000000016 */
[----:B------:R-:W-:-:S06]  /*0ce0*/  IMAD.WIDE R22, R5, 0x8, R16 ;  /* 0x0000000805167825 */ /* 0x000fcc00078e0210 */
[----:B------:R3:W-:Y:S04]  /*0cf0*/  STG.E.64 desc[UR12][R10.64], R20 ;  /* 0x000000140a007986 */ /* 0x0007e8000c101b0c */
[----:B------:R-:W2:Y:S04]  /*0d00*/  LDG.E.64 R24, desc[UR12][R22.64] ;  /* 0x0000000c16187981 */ /* 0x000ea8000c1e1b00 */
[----:B------:R-:W2:Y:S02]  /*0d10*/  LDG.E.64 R18, desc[UR12][R8.64] ;  /* 0x0000000c08127981 */ /* 0x000ea4000c1e1b00 */
[----:B--2---:R-:W-:Y:S01]  /*0d20*/  DFMA R18, R14, R24, R18 ;  /* 0x000000180e12722b */ /* 0x004fe20000000012 */
[----:B------:R-:W-:-:S06]  /*0d30*/  IMAD.WIDE R24, R5, 0x8, R22 ;  /* 0x0000000805187825 */ /* 0x000fcc00078e0216 */
[----:B------:R3:W-:Y:S04]  /*0d40*/  STG.E.64 desc[UR12][R8.64], R18 ;  /* 0x0000001208007986 */ /* 0x0007e8000c101b0c */
[----:B------:R-:W2:Y:S04]  /*0d50*/  LDG.E.64 R24, desc[UR12][R24.64] ;  /* 0x0000000c18187981 */ /* 0x000ea8000c1e1b00 */
[----:B------:R-:W2:Y:S02]  /*0d60*/  LDG.E.64 R16, desc[UR12][R6.64] ;  /* 0x0000000c06107981 */ /* 0x000ea4000c1e1b00 */
[----:B--2---:R-:W-:-:S07]  /*0d70*/  DFMA R16, R14, R24, R16 ;  /* 0x000000180e10722b */ /* 0x004fce0000000010 */
[----:B------:R3:W-:Y:S04]  /*0d80*/  STG.E.64 desc[UR12][R6.64], R16 ;  /* 0x0000001006007986 */ /* 0x0007e8000c101b0c */
.L_x_3:
[----:B------:R-:W-:-:S04]  /*0d90*/  IADD3 R3, PT, PT, R3, 0x1, RZ ;  /* 0x0000000103037810 */ /* 0x000fc80007ffe0ff */
[----:B------:R-:W-:-:S13]  /*0da0*/  ISETP.NE.AND P0, PT, R3, UR14, PT ;  /* 0x0000000e03007c0c */ /* 0x000fda000bf05270 */
[----:B------:R-:W-:Y:S05]  /*0db0*/  @P0 BRA `(.L_x_5) ;  /* 0xfffffff4000c0947 */ /* 0x000fea000383ffff */
[----:B------:R-:W-:-:S04]  /*0dc0*/  IADD3 R0, PT, PT, R0, UR4, RZ ;  /* 0x0000000400007c10 */ /* 0x000fc8000fffe0ff */
[----:B------:R-:W-:-:S13]  /*0dd0*/  ISETP.GE.AND P0, PT, R0, R5, PT ;  /* 0x000000050000720c */ /* 0x000fda0003f06270 */
[----:B------:R-:W-:Y:S05]  /*0de0*/  @!P0 BRA `(.L_x_6) ;  /* 0xfffffff000f08947 */ /* 0x000fea000383ffff */
[----:B------:R-:W-:Y:S05]  /*0df0*/  EXIT ;  /* 0x000000000000794d */ /* 0x000fea0003800000 */
.L_x_0:
[----:B------:R-:W-:Y:S02]  /*0e00*/  ULOP3.LUT UR7, UR6, 0x3, URZ, 0xc0, !UPT ;  /* 0x0000000306077892 */ /* 0x000fe4000f8ec0ff */
[----:B------:R-:W-:-:S12]  /*0e10*/  ULOP3.LUT UR5, UR6, 0x7ffffffc, URZ, 0xc0, !UPT ;  /* 0x7ffffffc06057892 */ /* 0x000fd8000f8ec0ff */
.L_x_11:
[----:B0-----:R-:W0:Y:S01]  /*0e20*/  LDC R24, c[0x0][0x388] ;  /* 0x0000e200ff187b82 */ /* 0x001e220000000800 */
[----:B------:R-:W-:Y:S02]  /*0e30*/  MOV R15, RZ ;  /* 0x000000ff000f7202 */ /* 0x000fe40000000f00 */
[----:B0-----:R-:W-:-:S13]  /*0e40*/  ISETP.GE.U32.AND P0, PT, R24, 0x4, PT ;  /* 0x000000041800780c */ /* 0x001fda0003f06070 */
[----:B--23--:R-:W-:Y:S05]  /*0e50*/  @!P0 BRA `(.L_x_7) ;  /* 0x0000000000808947 */ /* 0x00cfea0003800000 */
[----:B------:R-:W0:Y:S01]  /*0e60*/  LDC R25, c[0x0][0x380] ;  /* 0x0000e000ff197b82 */ /* 0x000e220000000800 */
[----:B------:R-:W-:-:S07]  /*0e70*/  HFMA2 R27, -RZ, RZ, 0, 0 ;  /* 0x00000000ff1b7431 */ /* 0x000fce00000001ff */
[----:B------:R-:W1:Y:S02]  /*0e80*/  LDC.64 R2, c[0x0][0x3a8] ;  /* 0x0000ea00ff027b82 */ /* 0x000e640000000a00 */
.L_x_8:
[C---:B------:R-:W-:Y:S01]  /*0e90*/  IMAD R21, R27.reuse, UR10, R0 ;  /* 0x0000000a1b157c24 */ /* 0x040fe2000f8e0200 */
[----:B------:R-:W-:-:S03]  /*0ea0*/  IADD3 R27, PT, PT, R27, 0x4, RZ ;  /* 0x000000041b1b7810 */ /* 0x000fc60007ffe0ff */
[----:B-1----:R-:W-:Y:S01]  /*0eb0*/  IMAD.WIDE R20, R21, 0x8, R2 ;  /* 0x0000000815147825 */ /* 0x002fe200078e0202 */
[----:B------:R-:W-:-:S04]  /*0ec0*/  ISETP.NE.AND P0, PT, R27, UR5, PT ;  /* 0x000000051b007c0c */ /* 0x000fc8000bf05270 */
[----:B------:R-:W-:Y:S01]  /*0ed0*/  STG.E.64 desc[UR12][R20.64], RZ ;  /* 0x000000ff14007986 */ /* 0x000fe2000c101b0c */
[----:B0-----:R-:W-:-:S05]  /*0ee0*/  IMAD.WIDE R22, R25, 0x8, R20 ;  /* 0x0000000819167825 */ /* 0x001fca00078e0214 */
[----:B------:R-:W-:Y:S01]  /*0ef0*/  STG.E.64 desc[UR12][R22.64], RZ ;  /* 0x000000ff16007986 */ /* 0x000fe2000c101b0c */
[----:B------:R-:W-:-:S05]  /*0f00*/  IMAD.WIDE R18, R25, 0x8, R22 ;  /* 0x0000000819127825 */ /* 0x000fca00078e0216 */
[----:B------:R-:W-:Y:S01]  /*0f10*/  STG.E.64 desc[UR12][R18.64], RZ ;  /* 0x000000ff12007986 */ /* 0x000fe2000c101b0c */
[----:B------:R-:W-:-:S05]  /*0f20*/  IMAD.WIDE R16, R25, 0x8, R18 ;  /* 0x0000000819107825 */ /* 0x000fca00078e0212 */
[----:B------:R-:W-:Y:S01]  /*0f30*/  STG.E.64 desc[UR12][R16.64], RZ ;  /* 0x000000ff10007986 */ /* 0x000fe2000c101b0c */
[----:B------:R-:W-:-:S05]  /*0f40*/  IMAD.WIDE R14, R25, 0x8, R16 ;  /* 0x00000008190e7825 */ /* 0x000fca00078e0210 */
[----:B------:R-:W-:Y:S01]  /*0f50*/  STG.E.64 desc[UR12][R14.64], RZ ;  /* 0x000000ff0e007986 */ /* 0x000fe2000c101b0c */
[----:B------:R-:W-:-:S05]  /*0f60*/  IMAD.WIDE R12, R25, 0x8, R14 ;  /* 0x00000008190c7825 */ /* 0x000fca00078e020e */
[----:B------:R-:W-:Y:S01]  /*0f70*/  STG.E.64 desc[UR12][R12.64], RZ ;  /* 0x000000ff0c007986 */ /* 0x000fe2000c101b0c */
[----:B--2---:R-:W-:-:S05]  /*0f80*/  IMAD.WIDE R10, R25, 0x8, R12 ;  /* 0x00000008190a7825 */ /* 0x004fca00078e020c */
[----:B------:R0:W-:Y:S01]  /*0f90*/  STG.E.64 desc[UR12][R10.64], RZ ;  /* 0x000000ff0a007986 */ /* 0x0001e2000c101b0c */
[----:B------:R-:W-:-:S05]  /*0fa0*/  IMAD.WIDE R4, R25, 0x8, R10 ;  /* 0x0000000819047825 */ /* 0x000fca00078e020a */
[----:B------:R2:W-:Y:S01]  /*0fb0*/  STG.E.64 desc[UR12][R4.64], RZ ;  /* 0x000000ff04007986 */ /* 0x0005e2000c101b0c */
[----:B------:R-:W-:-:S05]  /*0fc0*/  IMAD.WIDE R8, R25, 0x8, R4 ;  /* 0x0000000819087825 */ /* 0x000fca00078e0204 */
[----:B------:R2:W-:Y:S01]  /*0fd0*/  STG.E.64 desc[UR12][R8.64], RZ ;  /* 0x000000ff08007986 */ /* 0x0005e2000c101b0c */
[----:B------:R-:W-:-:S05]  /*0fe0*/  IMAD.WIDE R6, R25, 0x8, R8 ;  /* 0x0000000819067825 */ /* 0x000fca00078e0208 */
[----:B------:R2:W-:Y:S01]  /*0ff0*/  STG.E.64 desc[UR12][R6.64], RZ ;  /* 0x000000ff06007986 */ /* 0x0005e2000c101b0c */
[----:B------:R-:W-:-:S05]  /*1000*/  IMAD.WIDE R28, R25, 0x8, R6 ;  /* 0x00000008191c7825 */ /* 0x000fca00078e0206 */
[----:B------:R2:W-:Y:S01]  /*1010*/  STG.E.64 desc[UR12][R28.64], RZ ;  /* 0x000000ff1c007986 */ /* 0x0005e2000c101b0c */
[----:B0-----:R-:W-:-:S05]  /*1020*/  IMAD.WIDE R10, R25, 0x8, R28 ;  /* 0x00000008190a7825 */ /* 0x001fca00078e021c */
[----:B------:R2:W-:Y:S01]  /*1030*/  STG.E.64 desc[UR12][R10.64], RZ ;  /* 0x000000ff0a007986 */ /* 0x0005e2000c101b0c */
[----:B------:R-:W-:Y:S05]  /*1040*/  @P0 BRA `(.L_x_8) ;  /* 0xfffffffc00900947 */ /* 0x000fea000383ffff */
[----:B------:R-:W-:-:S07]  /*1050*/  MOV R15, UR5 ;  /* 0x00000005000f7c02 */ /* 0x000fce0008000f00 */
.L_x_7:
[----:B------:R-:W-:-:S09]  /*1060*/  UISETP.NE.AND UP0, UPT, UR7, URZ, UPT ;  /* 0x000000ff0700728c */ /* 0x000fd2000bf05270 */
[----:B------:R-:W-:Y:S05]  /*1070*/  BRA.U !UP0, `(.L_x_9) ;  /* 0x0000000108747547 */ /* 0x000fea000b800000 */
[----:B------:R-:W-:Y:S01]  /*1080*/  UISETP.NE.AND UP0, UPT, UR7, 0x1, UPT ;  /* 0x000000010700788c */ /* 0x000fe2000bf05270 */
[----:B------:R-:W-:-:S08]  /*1090*/  LOP3.LUT P0, RZ, R24, 0x1, RZ, 0xc0, !PT ;  /* 0x0000000118ff7812 */ /* 0x000fd0000780c0ff */
[----:B------:R-:W-:Y:S05]  /*10a0*/  BRA.U !UP0, `(.L_x_10) ;  /* 0x0000000108407547 */ /* 0x000fea000b800000 */
[----:B------:R-:W0:Y:S01]  /*10b0*/  LDC.64 R2, c[0x0][0x3a8] ;  /* 0x0000ea00ff027b82 */ /* 0x000e220000000a00 */
[C---:B--2---:R-:W-:Y:S01]  /*10c0*/  IMAD R5, R15.reuse, UR10, R0 ;  /* 0x0000000a0f057c24 */ /* 0x044fe2000f8e0200 */
[----:B------:R-:W-:-:S06]  /*10d0*/  IADD3 R15, PT, PT, R15, 0x2, RZ ;  /* 0x000000020f0f7810 */ /* 0x000fcc0007ffe0ff */
[----:B------:R-:W1:Y:S01]  /*10e0*/  LDC R13, c[0x0][0x380] ;  /* 0x0000e000ff0d7b82 */ /* 0x000e620000000800 */
[----:B0-----:R-:W-:-:S05]  /*10f0*/  IMAD.WIDE R2, R5, 0x8, R2 ;  /* 0x0000000805027825 */ /* 0x001fca00078e0202 */
[----:B------:R0:W-:Y:S01]  /*1100*/  STG.E.64 desc[UR12][R2.64], RZ ;  /* 0x000000ff02007986 */ /* 0x0001e2000c101b0c */
[----:B-1----:R-:W-:-:S05]  /*1110*/  IMAD.WIDE R4, R13, 0x8, R2 ;  /* 0x000000080d047825 */ /* 0x002fca00078e0202 */
        /* <DEDUP_REMOVED lines=8> */
[----:B------:R0:W-:Y:S02]  /*11a0*/  STG.E.64 desc[UR12][R12.64], RZ ;  /* 0x000000ff0c007986 */ /* 0x0001e4000c101b0c */
.L_x_10:
[----:B------:R-:W-:Y:S05]  /*11b0*/  @!P0 BRA `(.L_x_9) ;  /* 0x0000000000248947 */ /* 0x000fea0003800000 */
[----:B0-----:R-:W0:Y:S01]  /*11c0*/  LDC.64 R2, c[0x0][0x3a8] ;  /* 0x0000ea00ff027b82 */ /* 0x001e220000000a00 */
[----:B------:R-:W-:-:S07]  /*11d0*/  IMAD R15, R15, UR10, R0 ;  /* 0x0000000a0f0f7c24 */ /* 0x000fce000f8e0200 */
[----:B--2---:R-:W1:Y:S01]  /*11e0*/  LDC R7, c[0x0][0x380] ;  /* 0x0000e000ff077b82 */ /* 0x004e620000000800 */
[----:B0-----:R-:W-:-:S05]  /*11f0*/  IMAD.WIDE R2, R15, 0x8, R2 ;  /* 0x000000080f027825 */ /* 0x001fca00078e0202 */
[----:B------:R3:W-:Y:S01]  /*1200*/  STG.E.64 desc[UR12][R2.64], RZ ;  /* 0x000000ff02007986 */ /* 0x0007e2000c101b0c */
[----:B-1----:R-:W-:-:S05]  /*1210*/  IMAD.WIDE R4, R7, 0x8, R2 ;  /* 0x0000000807047825 */ /* 0x002fca00078e0202 */
[----:B------:R3:W-:Y:S01]  /*1220*/  STG.E.64 desc[UR12][R4.64], RZ ;  /* 0x000000ff04007986 */ /* 0x0007e2000c101b0c */
[----:B------:R-:W-:-:S05]  /*1230*/  IMAD.WIDE R6, R7, 0x8, R4 ;  /* 0x0000000807067825 */ /* 0x000fca00078e0204 */
[----:B------:R3:W-:Y:S02]  /*1240*/  STG.E.64 desc[UR12][R6.64], RZ ;  /* 0x000000ff06007986 */ /* 0x0007e4000c101b0c */
.L_x_9:
[----:B------:R-:W1:Y:S01]  /*1250*/  LDCU UR6, c[0x0][0x380] ;  /* 0x00007000ff0677ac */ /* 0x000e620008000800 */
[----:B------:R-:W-:-:S04]  /*1260*/  IADD3 R0, PT, PT, R0, UR4, RZ ;  /* 0x0000000400007c10 */ /* 0x000fc8000fffe0ff */
[----:B-1----:R-:W-:-:S13]  /*1270*/  ISETP.GE.AND P0, PT, R0, UR6, PT ;  /* 0x0000000600007c0c */ /* 0x002fda000bf06270 */
[----:B------:R-:W-:Y:S05]  /*1280*/  @!P0 BRA `(.L_x_11) ;  /* 0xfffffff800e48947 */ /* 0x000fea000383ffff */
[----:B------:R-:W-:Y:S05]  /*1290*/  EXIT ;  /* 0x000000000000794d */ /* 0x000fea0003800000 */
.L_x_12:
[----:B------:R-:W-:-:S00]  /*12a0*/  BRA `(.L_x_12) ;  /* 0xfffffffc00fc7947 */ /* 0x000fc0000383ffff */
[----:B------:R-:W-:-:S00]  /*12b0*/  NOP ;  /* 0x0000000000007918 */ /* 0x000fc00000000000 */
        /* <DEDUP_REMOVED lines=12> */
.L_x_13:


//--------------------- .nv.shared.reserved.0     --------------------------
	.section	.nv.shared.reserved.0,"aw",@nobits
	.weak		__nv_reservedSMEM_offset_0_alias
	.size		__nv_reservedSMEM_offset_0_alias, 0, 64
	.other		__nv_reservedSMEM_offset_0_alias,@"STO_CUDA_RESERVED_SHARED STV_DEFAULT"
__nv_reservedSMEM_offset_0_alias:
	.zero		0
	.zero		64


//--------------------- .nv.constant0._Z20no_0e_tmpG_os_kerneliiiiPdS_S_S_ --------------------------
	.section	.nv.constant0._Z20no_0e_tmpG_os_kerneliiiiPdS_S_S_,"a",@progbits
	.sectionflags	@""
	.align	4
.nv.constant0._Z20no_0e_tmpG_os_kerneliiiiPdS_S_S_:
	.zero		944


//--------------------- SYMBOLS --------------------------

	.type		.nv.reservedSmem.offset0,@object
	.size		.nv.reservedSmem.offset0,0x4
